//
// Generated by NVIDIA NVVM Compiler
//
// Compiler Build ID: CL-36424714
// Cuda compilation tools, release 13.0, V13.0.88
// Based on NVVM 20.0.0
//

.version 9.0
.target sm_100
.address_size 64

	// .globl	_Z20selectionsort_kernelPfi

.visible .entry _Z20selectionsort_kernelPfi(
	.param .u64 .ptr .align 1 _Z20selectionsort_kernelPfi_param_0,
	.param .u32 _Z20selectionsort_kernelPfi_param_1
)
{
	.reg .pred 	%p<45>;
	.reg .b16 	%rs<15>;
	.reg .b32 	%r<128>;
	.reg .b32 	%f<66>;
	.reg .b64 	%rd<77>;

	ld.param.u64 	%rd3, [_Z20selectionsort_kernelPfi_param_0];
	ld.param.u32 	%r42, [_Z20selectionsort_kernelPfi_param_1];
	cvta.to.global.u64 	%rd1, %rd3;
	mov.u32 	%r1, %tid.x;
	mov.u32 	%r43, %ctaid.x;
	mov.u32 	%r2, %ntid.x;
	mul.lo.s32 	%r3, %r43, %r2;
	add.s32 	%r114, %r3, %r1;
	add.s32 	%r5, %r42, -1;
	setp.ge.s32 	%p1, %r114, %r5;
	@%p1 bra 	$L__BB0_20;
	mov.u32 	%r45, %nctaid.x;
	mul.lo.s32 	%r6, %r45, %r2;
	not.b32 	%r46, %r3;
	add.s32 	%r47, %r42, %r46;
	sub.s32 	%r7, %r47, %r1;
	neg.s32 	%r8, %r6;
	cvt.u16.u32 	%rs1, %r7;
	cvt.u16.u32 	%rs2, %r8;
	mov.b32 	%r113, 0;
	mov.b16 	%rs13, 0;
	mov.u16 	%rs14, %rs13;
$L__BB0_2:
	mad.lo.s32 	%r11, %r113, %r8, %r7;
	add.s32 	%r122, %r114, 1;
	setp.ge.s32 	%p2, %r122, %r42;
	mov.u32 	%r127, %r114;
	@%p2 bra 	$L__BB0_17;
	add.s32 	%r49, %r11, -1;
	setp.lt.u32 	%p3, %r49, 15;
	mov.u32 	%r127, %r114;
	@%p3 bra 	$L__BB0_7;
	and.b32  	%r50, %r11, -16;
	neg.s32 	%r115, %r50;
	mov.u32 	%r116, %r114;
	mov.u32 	%r127, %r114;
$L__BB0_5:
	.pragma "nounroll";
	add.s32 	%r51, %r116, 1;
	mul.wide.s32 	%rd4, %r51, 4;
	add.s64 	%rd5, %rd1, %rd4;
	ld.global.f32 	%f1, [%rd5];
	mul.wide.s32 	%rd6, %r127, 4;
	add.s64 	%rd7, %rd1, %rd6;
	ld.global.f32 	%f2, [%rd7];
	setp.lt.f32 	%p4, %f1, %f2;
	selp.b32 	%r52, %r51, %r127, %p4;
	ld.global.f32 	%f3, [%rd5+4];
	mul.wide.s32 	%rd8, %r52, 4;
	add.s64 	%rd9, %rd1, %rd8;
	ld.global.f32 	%f4, [%rd9];
	setp.lt.f32 	%p5, %f3, %f4;
	add.s32 	%r53, %r116, 2;
	selp.b32 	%r54, %r53, %r52, %p5;
	ld.global.f32 	%f5, [%rd5+8];
	mul.wide.s32 	%rd10, %r54, 4;
	add.s64 	%rd11, %rd1, %rd10;
	ld.global.f32 	%f6, [%rd11];
	setp.lt.f32 	%p6, %f5, %f6;
	add.s32 	%r55, %r116, 3;
	selp.b32 	%r56, %r55, %r54, %p6;
	ld.global.f32 	%f7, [%rd5+12];
	mul.wide.s32 	%rd12, %r56, 4;
	add.s64 	%rd13, %rd1, %rd12;
	ld.global.f32 	%f8, [%rd13];
	setp.lt.f32 	%p7, %f7, %f8;
	add.s32 	%r57, %r116, 4;
	selp.b32 	%r58, %r57, %r56, %p7;
	ld.global.f32 	%f9, [%rd5+16];
	mul.wide.s32 	%rd14, %r58, 4;
	add.s64 	%rd15, %rd1, %rd14;
	ld.global.f32 	%f10, [%rd15];
	setp.lt.f32 	%p8, %f9, %f10;
	add.s32 	%r59, %r116, 5;
	selp.b32 	%r60, %r59, %r58, %p8;
	ld.global.f32 	%f11, [%rd5+20];
	mul.wide.s32 	%rd16, %r60, 4;
	add.s64 	%rd17, %rd1, %rd16;
	ld.global.f32 	%f12, [%rd17];
	setp.lt.f32 	%p9, %f11, %f12;
	add.s32 	%r61, %r116, 6;
	selp.b32 	%r62, %r61, %r60, %p9;
	ld.global.f32 	%f13, [%rd5+24];
	mul.wide.s32 	%rd18, %r62, 4;
	add.s64 	%rd19, %rd1, %rd18;
	ld.global.f32 	%f14, [%rd19];
	setp.lt.f32 	%p10, %f13, %f14;
	add.s32 	%r63, %r116, 7;
	selp.b32 	%r64, %r63, %r62, %p10;
	ld.global.f32 	%f15, [%rd5+28];
	mul.wide.s32 	%rd20, %r64, 4;
	add.s64 	%rd21, %rd1, %rd20;
	ld.global.f32 	%f16, [%rd21];
	setp.lt.f32 	%p11, %f15, %f16;
	add.s32 	%r65, %r116, 8;
	selp.b32 	%r66, %r65, %r64, %p11;
	ld.global.f32 	%f17, [%rd5+32];
	mul.wide.s32 	%rd22, %r66, 4;
	add.s64 	%rd23, %rd1, %rd22;
	ld.global.f32 	%f18, [%rd23];
	setp.lt.f32 	%p12, %f17, %f18;
	add.s32 	%r67, %r116, 9;
	selp.b32 	%r68, %r67, %r66, %p12;
	ld.global.f32 	%f19, [%rd5+36];
	mul.wide.s32 	%rd24, %r68, 4;
	add.s64 	%rd25, %rd1, %rd24;
	ld.global.f32 	%f20, [%rd25];
	setp.lt.f32 	%p13, %f19, %f20;
	add.s32 	%r69, %r116, 10;
	selp.b32 	%r70, %r69, %r68, %p13;
	ld.global.f32 	%f21, [%rd5+40];
	mul.wide.s32 	%rd26, %r70, 4;
	add.s64 	%rd27, %rd1, %rd26;
	ld.global.f32 	%f22, [%rd27];
	setp.lt.f32 	%p14, %f21, %f22;
	add.s32 	%r71, %r116, 11;
	selp.b32 	%r72, %r71, %r70, %p14;
	ld.global.f32 	%f23, [%rd5+44];
	mul.wide.s32 	%rd28, %r72, 4;
	add.s64 	%rd29, %rd1, %rd28;
	ld.global.f32 	%f24, [%rd29];
	setp.lt.f32 	%p15, %f23, %f24;
	add.s32 	%r73, %r116, 12;
	selp.b32 	%r74, %r73, %r72, %p15;
	ld.global.f32 	%f25, [%rd5+48];
	mul.wide.s32 	%rd30, %r74, 4;
	add.s64 	%rd31, %rd1, %rd30;
	ld.global.f32 	%f26, [%rd31];
	setp.lt.f32 	%p16, %f25, %f26;
	add.s32 	%r75, %r116, 13;
	selp.b32 	%r76, %r75, %r74, %p16;
	ld.global.f32 	%f27, [%rd5+52];
	mul.wide.s32 	%rd32, %r76, 4;
	add.s64 	%rd33, %rd1, %rd32;
	ld.global.f32 	%f28, [%rd33];
	setp.lt.f32 	%p17, %f27, %f28;
	add.s32 	%r77, %r116, 14;
	selp.b32 	%r78, %r77, %r76, %p17;
	ld.global.f32 	%f29, [%rd5+56];
	mul.wide.s32 	%rd34, %r78, 4;
	add.s64 	%rd35, %rd1, %rd34;
	ld.global.f32 	%f30, [%rd35];
	setp.lt.f32 	%p18, %f29, %f30;
	add.s32 	%r79, %r116, 15;
	selp.b32 	%r80, %r79, %r78, %p18;
	ld.global.f32 	%f31, [%rd5+60];
	mul.wide.s32 	%rd36, %r80, 4;
	add.s64 	%rd37, %rd1, %rd36;
	ld.global.f32 	%f32, [%rd37];
	setp.lt.f32 	%p19, %f31, %f32;
	add.s32 	%r116, %r116, 16;
	selp.b32 	%r127, %r116, %r80, %p19;
	add.s32 	%r115, %r115, 16;
	setp.ne.s32 	%p20, %r115, 0;
	@%p20 bra 	$L__BB0_5;
	add.s32 	%r122, %r116, 1;
$L__BB0_7:
	and.b32  	%r81, %r11, 15;
	setp.eq.s32 	%p21, %r81, 0;
	@%p21 bra 	$L__BB0_17;
	mad.lo.s16 	%rs11, %rs14, %rs2, %rs1;
	cvt.u32.u16 	%r83, %rs11;
	and.b32  	%r24, %r83, 15;
	add.s32 	%r84, %r24, -1;
	setp.lt.u32 	%p22, %r84, 7;
	@%p22 bra 	$L__BB0_10;
	mul.wide.s32 	%rd38, %r122, 4;
	add.s64 	%rd39, %rd1, %rd38;
	ld.global.f32 	%f33, [%rd39];
	mul.wide.s32 	%rd40, %r127, 4;
	add.s64 	%rd41, %rd1, %rd40;
	ld.global.f32 	%f34, [%rd41];
	setp.lt.f32 	%p23, %f33, %f34;
	selp.b32 	%r85, %r122, %r127, %p23;
	add.s32 	%r86, %r122, 1;
	ld.global.f32 	%f35, [%rd39+4];
	mul.wide.s32 	%rd42, %r85, 4;
	add.s64 	%rd43, %rd1, %rd42;
	ld.global.f32 	%f36, [%rd43];
	setp.lt.f32 	%p24, %f35, %f36;
	selp.b32 	%r87, %r86, %r85, %p24;
	add.s32 	%r88, %r122, 2;
	ld.global.f32 	%f37, [%rd39+8];
	mul.wide.s32 	%rd44, %r87, 4;
	add.s64 	%rd45, %rd1, %rd44;
	ld.global.f32 	%f38, [%rd45];
	setp.lt.f32 	%p25, %f37, %f38;
	selp.b32 	%r89, %r88, %r87, %p25;
	add.s32 	%r90, %r122, 3;
	ld.global.f32 	%f39, [%rd39+12];
	mul.wide.s32 	%rd46, %r89, 4;
	add.s64 	%rd47, %rd1, %rd46;
	ld.global.f32 	%f40, [%rd47];
	setp.lt.f32 	%p26, %f39, %f40;
	selp.b32 	%r91, %r90, %r89, %p26;
	add.s32 	%r92, %r122, 4;
	ld.global.f32 	%f41, [%rd39+16];
	mul.wide.s32 	%rd48, %r91, 4;
	add.s64 	%rd49, %rd1, %rd48;
	ld.global.f32 	%f42, [%rd49];
	setp.lt.f32 	%p27, %f41, %f42;
	selp.b32 	%r93, %r92, %r91, %p27;
	add.s32 	%r94, %r122, 5;
	ld.global.f32 	%f43, [%rd39+20];
	mul.wide.s32 	%rd50, %r93, 4;
	add.s64 	%rd51, %rd1, %rd50;
	ld.global.f32 	%f44, [%rd51];
	setp.lt.f32 	%p28, %f43, %f44;
	selp.b32 	%r95, %r94, %r93, %p28;
	add.s32 	%r96, %r122, 6;
	ld.global.f32 	%f45, [%rd39+24];
	mul.wide.s32 	%rd52, %r95, 4;
	add.s64 	%rd53, %rd1, %rd52;
	ld.global.f32 	%f46, [%rd53];
	setp.lt.f32 	%p29, %f45, %f46;
	selp.b32 	%r97, %r96, %r95, %p29;
	add.s32 	%r98, %r122, 7;
	ld.global.f32 	%f47, [%rd39+28];
	mul.wide.s32 	%rd54, %r97, 4;
	add.s64 	%rd55, %rd1, %rd54;
	ld.global.f32 	%f48, [%rd55];
	setp.lt.f32 	%p30, %f47, %f48;
	selp.b32 	%r127, %r98, %r97, %p30;
	add.s32 	%r122, %r122, 8;
$L__BB0_10:
	and.b32  	%r99, %r24, 7;
	setp.eq.s32 	%p31, %r99, 0;
	@%p31 bra 	$L__BB0_17;
	mad.lo.s16 	%rs12, %rs13, %rs2, %rs1;
	cvt.u32.u16 	%r101, %rs12;
	and.b32  	%r102, %r101, 7;
	and.b32  	%r30, %r101, 3;
	add.s32 	%r103, %r102, -1;
	setp.lt.u32 	%p32, %r103, 3;
	@%p32 bra 	$L__BB0_13;
	mul.wide.s32 	%rd56, %r122, 4;
	add.s64 	%rd57, %rd1, %rd56;
	ld.global.f32 	%f49, [%rd57];
	mul.wide.s32 	%rd58, %r127, 4;
	add.s64 	%rd59, %rd1, %rd58;
	ld.global.f32 	%f50, [%rd59];
	setp.lt.f32 	%p33, %f49, %f50;
	selp.b32 	%r104, %r122, %r127, %p33;
	add.s32 	%r105, %r122, 1;
	ld.global.f32 	%f51, [%rd57+4];
	mul.wide.s32 	%rd60, %r104, 4;
	add.s64 	%rd61, %rd1, %rd60;
	ld.global.f32 	%f52, [%rd61];
	setp.lt.f32 	%p34, %f51, %f52;
	selp.b32 	%r106, %r105, %r104, %p34;
	add.s32 	%r107, %r122, 2;
	ld.global.f32 	%f53, [%rd57+8];
	mul.wide.s32 	%rd62, %r106, 4;
	add.s64 	%rd63, %rd1, %rd62;
	ld.global.f32 	%f54, [%rd63];
	setp.lt.f32 	%p35, %f53, %f54;
	selp.b32 	%r108, %r107, %r106, %p35;
	add.s32 	%r109, %r122, 3;
	ld.global.f32 	%f55, [%rd57+12];
	mul.wide.s32 	%rd64, %r108, 4;
	add.s64 	%rd65, %rd1, %rd64;
	ld.global.f32 	%f56, [%rd65];
	setp.lt.f32 	%p36, %f55, %f56;
	selp.b32 	%r127, %r109, %r108, %p36;
	add.s32 	%r122, %r122, 4;
$L__BB0_13:
	setp.eq.s32 	%p37, %r30, 0;
	@%p37 bra 	$L__BB0_17;
	mul.wide.s32 	%rd66, %r122, 4;
	add.s64 	%rd2, %rd1, %rd66;
	ld.global.f32 	%f57, [%rd2];
	mul.wide.s32 	%rd67, %r127, 4;
	add.s64 	%rd68, %rd1, %rd67;
	ld.global.f32 	%f58, [%rd68];
	setp.lt.f32 	%p38, %f57, %f58;
	selp.b32 	%r127, %r122, %r127, %p38;
	setp.eq.s32 	%p39, %r30, 1;
	@%p39 bra 	$L__BB0_17;
	add.s32 	%r110, %r122, 1;
	ld.global.f32 	%f59, [%rd2+4];
	mul.wide.s32 	%rd69, %r127, 4;
	add.s64 	%rd70, %rd1, %rd69;
	ld.global.f32 	%f60, [%rd70];
	setp.lt.f32 	%p40, %f59, %f60;
	selp.b32 	%r127, %r110, %r127, %p40;
	setp.eq.s32 	%p41, %r30, 2;
	@%p41 bra 	$L__BB0_17;
	add.s32 	%r111, %r122, 2;
	ld.global.f32 	%f61, [%rd2+8];
	mul.wide.s32 	%rd71, %r127, 4;
	add.s64 	%rd72, %rd1, %rd71;
	ld.global.f32 	%f62, [%rd72];
	setp.lt.f32 	%p42, %f61, %f62;
	selp.b32 	%r127, %r111, %r127, %p42;
$L__BB0_17:
	setp.eq.s32 	%p43, %r127, %r114;
	@%p43 bra 	$L__BB0_19;
	mul.wide.s32 	%rd73, %r114, 4;
	add.s64 	%rd74, %rd1, %rd73;
	ld.global.f32 	%f63, [%rd74];
	cvt.rzi.s32.f32 	%r112, %f63;
	mul.wide.s32 	%rd75, %r127, 4;
	add.s64 	%rd76, %rd1, %rd75;
	ld.global.f32 	%f64, [%rd76];
	st.global.f32 	[%rd74], %f64;
	cvt.rn.f32.s32 	%f65, %r112;
	st.global.f32 	[%rd76], %f65;
$L__BB0_19:
	add.s32 	%r114, %r114, %r6;
	setp.lt.s32 	%p44, %r114, %r5;
	add.s32 	%r113, %r113, 1;
	add.s16 	%rs14, %rs14, 1;
	add.s16 	%rs13, %rs13, 1;
	@%p44 bra 	$L__BB0_2;
$L__BB0_20:
	ret;

}


// ===== COMPILED SASS (sm_100) =====

	.target	sm_100

	.elftype	@"ET_EXEC"


//--------------------- .note.nv.tkinfo           --------------------------
	.section	.note.nv.tkinfo,"",@"SHT_NOTE"
	.sectionflags	@"SHF_NOTE_NV_TKINFO"
	.tkinfo
        /*0018*/ 	.word	0x00000002
        /*0030*/ 	.string	""
        /*0030*/ 	.string	"ptxas"
        /*0030*/ 	.string	"Cuda compilation tools, release 13.0, V13.0.88"
        /*0030*/ 	.string	"Build cuda_13.0.r13.0/compiler.36424714_0"
        /*0030*/ 	.string	"-arch sm_100 -m 64 "



//--------------------- .note.nv.cuinfo           --------------------------
	.section	.note.nv.cuinfo,"",@"SHT_NOTE"
	.sectionflags	@"SHF_NOTE_NV_CUINFO"
        /*0018*/ 	.short	0x0002
        /*001a*/ 	.short	0x0064
        /*001c*/ 	.short	0x0082
	.zero		2


//--------------------- .nv.info                  --------------------------
	.section	.nv.info,"",@"SHT_CUDA_INFO"
	.align	4


	//----- nvinfo : EIATTR_REGCOUNT
	.align		4
        /*0000*/ 	.byte	0x04, 0x2f
        /*0002*/ 	.short	(.L_1 - .L_0)
	.align		4
.L_0:
        /*0004*/ 	.word	index@(_Z20selectionsort_kernelPfi)
        /*0008*/ 	.word	0x00000018


	//----- nvinfo : EIATTR_FRAME_SIZE
	.align		4
.L_1:
        /*000c*/ 	.byte	0x04, 0x11
        /*000e*/ 	.short	(.L_3 - .L_2)
	.align		4
.L_2:
        /*0010*/ 	.word	index@(_Z20selectionsort_kernelPfi)
        /*0014*/ 	.word	0x00000000


	//----- nvinfo : EIATTR_MIN_STACK_SIZE
	.align		4
.L_3:
        /*0018*/ 	.byte	0x04, 0x12
        /*001a*/ 	.short	(.L_5 - .L_4)
	.align		4
.L_4:
        /*001c*/ 	.word	index@(_Z20selectionsort_kernelPfi)
        /*0020*/ 	.word	0x00000000
.L_5:


//--------------------- .nv.compat                --------------------------
	.section	.nv.compat,"",@"SHT_CUDA_COMPAT_INFO"
	.align	4
        /*0000*/ 	.byte	0x02, 0x09, 0x00, 0x00, 0x02, 0x02, 0x01, 0x00, 0x02, 0x05, 0x05, 0x00, 0x03, 0x07, 0x01, 0x01
        /*0010*/ 	.byte	0x02, 0x03, 0x00, 0x00, 0x02, 0x06, 0x01, 0x00, 0x04, 0x0b, 0x08, 0x00, 0x09, 0x00, 0x00, 0x00
        /*0020*/ 	.byte	0x00, 0x00, 0x00, 0x00


//--------------------- .nv.info._Z20selectionsort_kernelPfi --------------------------
	.section	.nv.info._Z20selectionsort_kernelPfi,"",@"SHT_CUDA_INFO"
	.sectionflags	@""
	.align	4


	//----- nvinfo : EIATTR_CUDA_API_VERSION
	.align		4
        /*0000*/ 	.byte	0x04, 0x37
        /*0002*/ 	.short	(.L_7 - .L_6)
.L_6:
        /*0004*/ 	.word	0x00000082


	//----- nvinfo : EIATTR_KPARAM_INFO
	.align		4
.L_7:
        /*0008*/ 	.byte	0x04, 0x17
        /*000a*/ 	.short	(.L_9 - .L_8)
.L_8:
        /*000c*/ 	.word	0x00000000
        /*0010*/ 	.short	0x0001
        /*0012*/ 	.short	0x0008
        /*0014*/ 	.byte	0x00, 0xf0, 0x11, 0x00


	//----- nvinfo : EIATTR_KPARAM_INFO
	.align		4
.L_9:
        /*0018*/ 	.byte	0x04, 0x17
        /*001a*/ 	.short	(.L_11 - .L_10)
.L_10:
        /*001c*/ 	.word	0x00000000
        /*0020*/ 	.short	0x0000
        /*0022*/ 	.short	0x0000
        /*0024*/ 	.byte	0x00, 0xf5, 0x21, 0x00


	//----- nvinfo : EIATTR_SPARSE_MMA_MASK
	.align		4
.L_11:
        /*0028*/ 	.byte	0x03, 0x50
        /*002a*/ 	.short	0x0000


	//----- nvinfo : EIATTR_MAXREG_COUNT
	.align		4
        /*002c*/ 	.byte	0x03, 0x1b
        /*002e*/ 	.short	0x00ff


	//----- nvinfo : EIATTR_MERCURY_ISA_VERSION
	.align		4
        /*0030*/ 	.byte	0x03, 0x5f
        /*0032*/ 	.short	0x0101


	//----- nvinfo : EIATTR_VRC_CTA_INIT_COUNT
	.align		4
        /*0034*/ 	.byte	0x02, 0x4a
	.zero		1
	.zero		1


	//----- nvinfo : EIATTR_EXIT_INSTR_OFFSETS
	.align		4
        /*0038*/ 	.byte	0x04, 0x1c
        /*003a*/ 	.short	(.L_13 - .L_12)


	//   ....[0]....
.L_12:
        /*003c*/ 	.word	0x00000090


	//   ....[1]....
        /*0040*/ 	.word	0x00001000


	//----- nvinfo : EIATTR_CRS_STACK_SIZE
	.align		4
.L_13:
        /*0044*/ 	.byte	0x04, 0x1e
        /*0046*/ 	.short	(.L_15 - .L_14)
.L_14:
        /*0048*/ 	.word	0x00000000


	//----- nvinfo : EIATTR_CBANK_PARAM_SIZE
	.align		4
.L_15:
        /*004c*/ 	.byte	0x03, 0x19
        /*004e*/ 	.short	0x000c


	//----- nvinfo : EIATTR_PARAM_CBANK
	.align		4
        /*0050*/ 	.byte	0x04, 0x0a
        /*0052*/ 	.short	(.L_17 - .L_16)
	.align		4
.L_16:
        /*0054*/ 	.word	index@(.nv.constant0._Z20selectionsort_kernelPfi)
        /*0058*/ 	.short	0x0380
        /*005a*/ 	.short	0x000c


	//----- nvinfo : EIATTR_SW_WAR
	.align		4
.L_17:
        /*005c*/ 	.byte	0x04, 0x36
        /*005e*/ 	.short	(.L_19 - .L_18)
.L_18:
        /*0060*/ 	.word	0x00000008
.L_19:


//--------------------- .nv.callgraph             --------------------------
	.section	.nv.callgraph,"",@"SHT_CUDA_CALLGRAPH"
	.align	4
	.sectionentsize	8
	.align		4
        /*0000*/ 	.word	0x00000000
	.align		4
        /*0004*/ 	.word	0xffffffff
	.align		4
        /*0008*/ 	.word	0x00000000
	.align		4
        /*000c*/ 	.word	0xfffffffe
	.align		4
        /*0010*/ 	.word	0x00000000
	.align		4
        /*0014*/ 	.word	0xfffffffd
	.align		4
        /*0018*/ 	.word	0x00000000
	.align		4
        /*001c*/ 	.word	0xfffffffc


//--------------------- .text._Z20selectionsort_kernelPfi --------------------------
	.section	.text._Z20selectionsort_kernelPfi,"ax",@progbits
	.align	128
        .global         _Z20selectionsort_kernelPfi
        .type           _Z20selectionsort_kernelPfi,@function
        .size           _Z20selectionsort_kernelPfi,(.L_x_12 - _Z20selectionsort_kernelPfi)
        .other          _Z20selectionsort_kernelPfi,@"STO_CUDA_ENTRY STV_DEFAULT"
_Z20selectionsort_kernelPfi:
.text._Z20selectionsort_kernelPfi:
[----:B------:R-:W-:Y:S01]  /*0000*/  LDC R1, c[0x0][0x37c] ;  /* 0x0000df00ff017b82 */ /* 0x000fe20000000800 */
[----:B------:R-:W0:Y:S07]  /*0010*/  S2R R3, SR_TID.X ;  /* 0x0000000000037919 */ /* 0x000e2e0000002100 */
[----:B------:R-:W1:Y:S01]  /*0020*/  S2UR UR4, SR_CTAID.X ;  /* 0x00000000000479c3 */ /* 0x000e620000002500 */
[----:B------:R-:W1:Y:S01]  /*0030*/  LDCU UR5, c[0x0][0x360] ;  /* 0x00006c00ff0577ac */ /* 0x000e620008000800 */
[----:B------:R-:W2:Y:S02]  /*0040*/  LDCU UR10, c[0x0][0x388] ;  /* 0x00007100ff0a77ac */ /* 0x000ea40008000800 */
[----:B--2---:R-:W-:-:S02]  /*0050*/  UIADD3 UR7, UPT, UPT, UR10, -0x1, URZ ;  /* 0xffffffff0a077890 */ /* 0x004fc4000fffe0ff */
[----:B-1----:R-:W-:-:S06]  /*0060*/  UIMAD UR4, UR4, UR5, URZ ;  /* 0x00000005040472a4 */ /* 0x002fcc000f8e02ff */
[----:B0-----:R-:W-:-:S05]  /*0070*/  VIADD R2, R3, UR4 ;  /* 0x0000000403027c36 */ /* 0x001fca0008000000 */
[----:B------:R-:W-:-:S13]  /*0080*/  ISETP.GE.AND P0, PT, R2, UR7, PT ;  /* 0x0000000702007c0c */ /* 0x000fda000bf06270 */
[----:B------:R-:W-:Y:S05]  /*0090*/  @P0 EXIT ;  /* 0x000000000000094d */ /* 0x000fea0003800000 */
[----:B------:R-:W0:Y:S01]  /*00a0*/  LDCU UR6, c[0x0][0x370] ;  /* 0x00006e00ff0677ac */ /* 0x000e220008000800 */
[----:B------:R-:W-:Y:S02]  /*00b0*/  LOP3.LUT R0, RZ, UR4, RZ, 0x33, !PT ;  /* 0x00000004ff007c12 */ /* 0x000fe4000f8e33ff */
[----:B------:R-:W-:Y:S01]  /*00c0*/  PRMT R4, RZ, 0x7610, R4 ;  /* 0x00007610ff047816 */ /* 0x000fe20000000004 */
[----:B------:R-:W1:Y:S01]  /*00d0*/  LDCU.64 UR8, c[0x0][0x358] ;  /* 0x00006b00ff0877ac */ /* 0x000e620008000a00 */
[----:B------:R-:W-:Y:S01]  /*00e0*/  IADD3 R0, PT, PT, -R3, UR10, R0 ;  /* 0x0000000a03007c10 */ /* 0x000fe2000fffe100 */
[----:B------:R-:W-:Y:S01]  /*00f0*/  IMAD.MOV.U32 R3, RZ, RZ, RZ ;  /* 0x000000ffff037224 */ /* 0x000fe200078e00ff */
[----:B------:R-:W-:Y:S01]  /*0100*/  PRMT R5, RZ, 0x7610, R5 ;  /* 0x00007610ff057816 */ /* 0x000fe20000000005 */
[----:B0-----:R-:W-:-:S06]  /*0110*/  UIMAD UR4, UR5, UR6, URZ ;  /* 0x00000006050472a4 */ /* 0x001fcc000f8e02ff */
[----:B-1----:R-:W-:-:S07]  /*0120*/  IMAD R14, RZ, RZ, -UR4 ;  /* 0x80000004ff0e7e24 */ /* 0x002fce000f8e02ff */
.L_x_10:
[----:B------:R-:W0:Y:S01]  /*0130*/  LDCU UR5, c[0x0][0x388] ;  /* 0x00007100ff0577ac */ /* 0x000e220008000800 */
[----:B------:R-:W-:Y:S01]  /*0140*/  IADD3 R6, PT, PT, R2, 0x1, RZ ;  /* 0x0000000102067810 */ /* 0x000fe20007ffe0ff */
[----:B------:R-:W-:Y:S01]  /*0150*/  BSSY.RECONVERGENT B0, `(.L_x_0) ;  /* 0x00000da000007945 */ /* 0x000fe20003800200 */
[----:B------:R-:W-:Y:S02]  /*0160*/  IMAD.MOV.U32 R7, RZ, RZ, R2 ;  /* 0x000000ffff077224 */ /* 0x000fe400078e0002 */
[----:B0-----:R-:W-:-:S13]  /*0170*/  ISETP.GE.AND P0, PT, R6, UR5, PT ;  /* 0x0000000506007c0c */ /* 0x001fda000bf06270 */
[----:B------:R-:W-:Y:S05]  /*0180*/  @P0 BRA `(.L_x_1) ;  /* 0x0000000c00580947 */ /* 0x000fea0003800000 */
[----:B------:R-:W-:Y:S01]  /*0190*/  UIADD3 UR5, UPT, UPT, -UR4, URZ, URZ ;  /* 0x000000ff04057290 */ /* 0x000fe2000fffe1ff */
[----:B------:R-:W-:Y:S05]  /*01a0*/  BSSY.RECONVERGENT B1, `(.L_x_2) ;  /* 0x0000064000017945 */ /* 0x000fea0003800200 */
[----:B------:R-:W-:-:S04]  /*01b0*/  IMAD R13, R3, UR5, R0 ;  /* 0x00000005030d7c24 */ /* 0x000fc8000f8e0200 */
[----:B------:R-:W-:-:S05]  /*01c0*/  VIADD R7, R13, 0xffffffff ;  /* 0xffffffff0d077836 */ /* 0x000fca0000000000 */
[----:B------:R-:W-:Y:S01]  /*01d0*/  ISETP.GE.U32.AND P0, PT, R7, 0xf, PT ;  /* 0x0000000f0700780c */ /* 0x000fe20003f06070 */
[----:B------:R-:W-:-:S12]  /*01e0*/  IMAD.MOV.U32 R7, RZ, RZ, R2 ;  /* 0x000000ffff077224 */ /* 0x000fd800078e0002 */
[----:B------:R-:W-:Y:S05]  /*01f0*/  @!P0 BRA `(.L_x_3) ;  /* 0x0000000400788947 */ /* 0x000fea0003800000 */
[----:B------:R-:W-:Y:S01]  /*0200*/  LOP3.LUT R6, R13, 0xfffffff0, RZ, 0xc0, !PT ;  /* 0xfffffff00d067812 */ /* 0x000fe200078ec0ff */
[----:B------:R-:W-:Y:S01]  /*0210*/  BSSY.RECONVERGENT B2, `(.L_x_4) ;  /* 0x000005b000027945 */ /* 0x000fe20003800200 */
[----:B------:R-:W-:Y:S01]  /*0220*/  MOV R12, R2 ;  /* 0x00000002000c7202 */ /* 0x000fe20000000f00 */
[----:B------:R-:W-:Y:S02]  /*0230*/  IMAD.MOV.U32 R7, RZ, RZ, R2 ;  /* 0x000000ffff077224 */ /* 0x000fe400078e0002 */
[----:B------:R-:W-:-:S07]  /*0240*/  IMAD.MOV R6, RZ, RZ, -R6 ;  /* 0x000000ffff067224 */ /* 0x000fce00078e0a06 */
.L_x_5:
[----:B------:R-:W0:Y:S01]  /*0250*/  LDC.64 R10, c[0x0][0x380] ;  /* 0x0000e000ff0a7b82 */ /* 0x000e220000000a00 */
[----:B------:R-:W-:Y:S02]  /*0260*/  VIADD R15, R12, 0x1 ;  /* 0x000000010c0f7836 */ /* 0x000fe40000000000 */
[----:B0-----:R-:W-:-:S04]  /*0270*/  IMAD.WIDE R16, R7, 0x4, R10 ;  /* 0x0000000407107825 */ /* 0x001fc800078e020a */
[----:B------:R-:W-:Y:S02]  /*0280*/  IMAD.WIDE R8, R15, 0x4, R10 ;  /* 0x000000040f087825 */ /* 0x000fe400078e020a */
[----:B------:R-:W2:Y:S04]  /*0290*/  LDG.E R17, desc[UR8][R16.64] ;  /* 0x0000000810117981 */ /* 0x000ea8000c1e1900 */
[----:B------:R-:W2:Y:S02]  /*02a0*/  LDG.E R18, desc[UR8][R8.64] ;  /* 0x0000000808127981 */ /* 0x000ea4000c1e1900 */
[----:B--2---:R-:W-:-:S04]  /*02b0*/  FSETP.GEU.AND P0, PT, R18, R17, PT ;  /* 0x000000111200720b */ /* 0x004fc80003f0e000 */
[----:B------:R-:W-:Y:S02]  /*02c0*/  SEL R7, R15, R7, !P0 ;  /* 0x000000070f077207 */ /* 0x000fe40004000000 */
[----:B------:R-:W2:Y:S03]  /*02d0*/  LDG.E R15, desc[UR8][R8.64+0x4] ;  /* 0x00000408080f7981 */ /* 0x000ea6000c1e1900 */
[----:B------:R-:W-:-:S06]  /*02e0*/  IMAD.WIDE R18, R7, 0x4, R10 ;  /* 0x0000000407127825 */ /* 0x000fcc00078e020a */
[----:B------:R-:W2:Y:S02]  /*02f0*/  LDG.E R18, desc[UR8][R18.64] ;  /* 0x0000000812127981 */ /* 0x000ea4000c1e1900 */
[----:B--2---:R-:W-:Y:S02]  /*0300*/  FSETP.GEU.AND P0, PT, R15, R18, PT ;  /* 0x000000120f00720b */ /* 0x004fe40003f0e000 */
[----:B------:R-:W2:Y:S11]  /*0310*/  LDG.E R15, desc[UR8][R8.64+0x8] ;  /* 0x00000808080f7981 */ /* 0x000eb6000c1e1900 */
[----:B------:R-:W-:-:S05]  /*0320*/  @!P0 IADD3 R7, PT, PT, R12, 0x2, RZ ;  /* 0x000000020c078810 */ /* 0x000fca0007ffe0ff */
[----:B------:R-:W-:-:S06]  /*0330*/  IMAD.WIDE R20, R7, 0x4, R10 ;  /* 0x0000000407147825 */ /* 0x000fcc00078e020a */
[----:B------:R-:W2:Y:S02]  /*0340*/  LDG.E R20, desc[UR8][R20.64] ;  /* 0x0000000814147981 */ /* 0x000ea4000c1e1900 */
[----:B--2---:R-:W-:Y:S02]  /*0350*/  FSETP.GEU.AND P0, PT, R15, R20, PT ;  /* 0x000000140f00720b */ /* 0x004fe40003f0e000 */
[----:B------:R-:W2:Y:S11]  /*0360*/  LDG.E R15, desc[UR8][R8.64+0xc] ;  /* 0x00000c08080f7981 */ /* 0x000eb6000c1e1900 */
[----:B------:R-:W-:-:S04]  /*0370*/  @!P0 VIADD R7, R12, 0x3 ;  /* 0x000000030c078836 */ /* 0x000fc80000000000 */
        /* <DEDUP_REMOVED lines=61> */
[----:B------:R-:W2:Y:S01]  /*0750*/  LDG.E R10, desc[UR8][R10.64] ;  /* 0x000000080a0a7981 */ /* 0x000ea2000c1e1900 */
[----:B------:R-:W-:-:S04]  /*0760*/  IADD3 R6, PT, PT, R6, 0x10, RZ ;  /* 0x0000001006067810 */ /* 0x000fc80007ffe0ff */
[----:B------:R-:W-:Y:S01]  /*0770*/  ISETP.NE.AND P1, PT, R6, RZ, PT ;  /* 0x000000ff0600720c */ /* 0x000fe20003f25270 */
[----:B------:R-:W-:Y:S01]  /*0780*/  VIADD R12, R12, 0x10 ;  /* 0x000000100c0c7836 */ /* 0x000fe20000000000 */
[----:B--2---:R-:W-:-:S04]  /*0790*/  FSETP.GEU.AND P0, PT, R15, R10, PT ;  /* 0x0000000a0f00720b */ /* 0x004fc80003f0e000 */
[----:B------:R-:W-:-:S07]  /*07a0*/  SEL R7, R12, R7, !P0 ;  /* 0x000000070c077207 */ /* 0x000fce0004000000 */
[----:B------:R-:W-:Y:S05]  /*07b0*/  @P1 BRA `(.L_x_5) ;  /* 0xfffffff800a41947 */ /* 0x000fea000383ffff */
[----:B------:R-:W-:Y:S05]  /*07c0*/  BSYNC.RECONVERGENT B2 ;  /* 0x0000000000027941 */ /* 0x000fea0003800200 */
.L_x_4:
[----:B------:R-:W-:-:S07]  /*07d0*/  VIADD R6, R12, 0x1 ;  /* 0x000000010c067836 */ /* 0x000fce0000000000 */
.L_x_3:
[----:B------:R-:W-:Y:S05]  /*07e0*/  BSYNC.RECONVERGENT B1 ;  /* 0x0000000000017941 */ /* 0x000fea0003800200 */
.L_x_2:
[----:B------:R-:W-:-:S13]  /*07f0*/  LOP3.LUT P0, RZ, R13, 0xf, RZ, 0xc0, !PT ;  /* 0x0000000f0dff7812 */ /* 0x000fda000780c0ff */
[----:B------:R-:W-:Y:S05]  /*0800*/  @!P0 BRA `(.L_x_1) ;  /* 0x0000000400b88947 */ /* 0x000fea0003800000 */
[----:B------:R-:W-:Y:S01]  /*0810*/  PRMT R13, R0, 0x9910, RZ ;  /* 0x00009910000d7816 */ /* 0x000fe200000000ff */
[----:B------:R-:W-:Y:S01]  /*0820*/  BSSY.RECONVERGENT B1, `(.L_x_6) ;  /* 0x0000034000017945 */ /* 0x000fe20003800200 */
[----:B------:R-:W-:Y:S02]  /*0830*/  PRMT R12, R14, 0x9910, RZ ;  /* 0x000099100e0c7816 */ /* 0x000fe400000000ff */
[----:B------:R-:W-:-:S05]  /*0840*/  PRMT R8, R5, 0x9910, RZ ;  /* 0x0000991005087816 */ /* 0x000fca00000000ff */
[----:B------:R-:W-:-:S05]  /*0850*/  IMAD R8, R12, R8, R13 ;  /* 0x000000080c087224 */ /* 0x000fca00078e020d */
[----:B------:R-:W-:-:S04]  /*0860*/  LOP3.LUT R8, R8, 0xf, RZ, 0xc0, !PT ;  /* 0x0000000f08087812 */ /* 0x000fc800078ec0ff */
[C---:B------:R-:W-:Y:S02]  /*0870*/  IADD3 R9, PT, PT, R8.reuse, -0x1, RZ ;  /* 0xffffffff08097810 */ /* 0x040fe40007ffe0ff */
[----:B------:R-:W-:Y:S02]  /*0880*/  LOP3.LUT P0, RZ, R8, 0x7, RZ, 0xc0, !PT ;  /* 0x0000000708ff7812 */ /* 0x000fe4000780c0ff */
[----:B------:R-:W-:-:S13]  /*0890*/  ISETP.GE.U32.AND P1, PT, R9, 0x7, PT ;  /* 0x000000070900780c */ /* 0x000fda0003f26070 */
[----:B------:R-:W-:Y:S05]  /*08a0*/  @!P1 BRA `(.L_x_7) ;  /* 0x0000000000ac9947 */ /* 0x000fea0003800000 */
[----:B------:R-:W0:Y:S02]  /*08b0*/  LDC.64 R10, c[0x0][0x380] ;  /* 0x0000e000ff0a7b82 */ /* 0x000e240000000a00 */
[----:B0-----:R-:W-:-:S04]  /*08c0*/  IMAD.WIDE R16, R7, 0x4, R10 ;  /* 0x0000000407107825 */ /* 0x001fc800078e020a */
[C---:B------:R-:W-:Y:S02]  /*08d0*/  IMAD.WIDE R8, R6.reuse, 0x4, R10 ;  /* 0x0000000406087825 */ /* 0x040fe400078e020a */
[----:B------:R-:W2:Y:S04]  /*08e0*/  LDG.E R16, desc[UR8][R16.64] ;  /* 0x0000000810107981 */ /* 0x000ea8000c1e1900 */
[----:B------:R-:W2:Y:S02]  /*08f0*/  LDG.E R15, desc[UR8][R8.64] ;  /* 0x00000008080f7981 */ /* 0x000ea4000c1e1900 */
[----:B--2---:R-:W-:Y:S02]  /*0900*/  FSETP.GEU.AND P1, PT, R15, R16, PT ;  /* 0x000000100f00720b */ /* 0x004fe40003f2e000 */
[----:B------:R-:W2:Y:S02]  /*0910*/  LDG.E R15, desc[UR8][R8.64+0x4] ;  /* 0x00000408080f7981 */ /* 0x000ea4000c1e1900 */
[----:B------:R-:W-:-:S05]  /*0920*/  SEL R7, R6, R7, !P1 ;  /* 0x0000000706077207 */ /* 0x000fca0004800000 */
        /* <DEDUP_REMOVED lines=32> */
[----:B--2---:R-:W-:-:S13]  /*0b30*/  FSETP.GEU.AND P1, PT, R15, R10, PT ;  /* 0x0000000a0f00720b */ /* 0x004fda0003f2e000 */
[C---:B------:R-:W-:Y:S02]  /*0b40*/  @!P1 VIADD R7, R6.reuse, 0x7 ;  /* 0x0000000706079836 */ /* 0x040fe40000000000 */
[----:B------:R-:W-:-:S07]  /*0b50*/  VIADD R6, R6, 0x8 ;  /* 0x0000000806067836 */ /* 0x000fce0000000000 */
.L_x_7:
[----:B------:R-:W-:Y:S05]  /*0b60*/  BSYNC.RECONVERGENT B1 ;  /* 0x0000000000017941 */ /* 0x000fea0003800200 */
.L_x_6:
[----:B------:R-:W-:Y:S05]  /*0b70*/  @!P0 BRA `(.L_x_1) ;  /* 0x0000000000dc8947 */ /* 0x000fea0003800000 */
[----:B------:R-:W-:Y:S01]  /*0b80*/  PRMT R8, R4, 0x9910, RZ ;  /* 0x0000991004087816 */ /* 0x000fe200000000ff */
[----:B------:R-:W-:Y:S04]  /*0b90*/  BSSY.RECONVERGENT B1, `(.L_x_8) ;  /* 0x0000020000017945 */ /* 0x000fe80003800200 */
[----:B------:R-:W-:-:S05]  /*0ba0*/  IMAD R12, R12, R8, R13 ;  /* 0x000000080c0c7224 */ /* 0x000fca00078e020d */
[----:B------:R-:W-:-:S04]  /*0bb0*/  LOP3.LUT R12, R12, 0xffff, RZ, 0xc0, !PT ;  /* 0x0000ffff0c0c7812 */ /* 0x000fc800078ec0ff */
[C---:B------:R-:W-:Y:S02]  /*0bc0*/  LOP3.LUT R8, R12.reuse, 0x7, RZ, 0xc0, !PT ;  /* 0x000000070c087812 */ /* 0x040fe400078ec0ff */
[----:B------:R-:W-:Y:S02]  /*0bd0*/  LOP3.LUT R10, R12, 0x3, RZ, 0xc0, !PT ;  /* 0x000000030c0a7812 */ /* 0x000fe400078ec0ff */
[----:B------:R-:W-:Y:S02]  /*0be0*/  IADD3 R8, PT, PT, R8, -0x1, RZ ;  /* 0xffffffff08087810 */ /* 0x000fe40007ffe0ff */
[----:B------:R-:W-:Y:S02]  /*0bf0*/  ISETP.NE.AND P0, PT, R10, RZ, PT ;  /* 0x000000ff0a00720c */ /* 0x000fe40003f05270 */
        /* <DEDUP_REMOVED lines=22> */
[----:B--2---:R-:W-:-:S13]  /*0d60*/  FSETP.GEU.AND P1, PT, R11, R12, PT ;  /* 0x0000000c0b00720b */ /* 0x004fda0003f2e000 */
[C---:B------:R-:W-:Y:S01]  /*0d70*/  @!P1 IADD3 R7, PT, PT, R6.reuse, 0x3, RZ ;  /* 0x0000000306079810 */ /* 0x040fe20007ffe0ff */
[----:B------:R-:W-:-:S07]  /*0d80*/  VIADD R6, R6, 0x4 ;  /* 0x0000000406067836 */ /* 0x000fce0000000000 */
.L_x_9:
[----:B------:R-:W-:Y:S05]  /*0d90*/  BSYNC.RECONVERGENT B1 ;  /* 0x0000000000017941 */ /* 0x000fea0003800200 */
.L_x_8:
[----:B------:R-:W-:Y:S05]  /*0da0*/  @!P0 BRA `(.L_x_1) ;  /* 0x0000000000508947 */ /* 0x000fea0003800000 */
[----:B------:R-:W0:Y:S02]  /*0db0*/  LDC.64 R12, c[0x0][0x380] ;  /* 0x0000e000ff0c7b82 */ /* 0x000e240000000a00 */
[----:B0-----:R-:W-:-:S04]  /*0dc0*/  IMAD.WIDE R16, R7, 0x4, R12 ;  /* 0x0000000407107825 */ /* 0x001fc800078e020c */
[----:B------:R-:W-:Y:S02]  /*0dd0*/  IMAD.WIDE R8, R6, 0x4, R12 ;  /* 0x0000000406087825 */ /* 0x000fe400078e020c */
[----:B------:R-:W2:Y:S04]  /*0de0*/  LDG.E R16, desc[UR8][R16.64] ;  /* 0x0000000810107981 */ /* 0x000ea8000c1e1900 */
[----:B------:R-:W2:Y:S01]  /*0df0*/  LDG.E R11, desc[UR8][R8.64] ;  /* 0x00000008080b7981 */ /* 0x000ea2000c1e1900 */
[----:B------:R-:W-:Y:S02]  /*0e00*/  ISETP.NE.AND P1, PT, R10, 0x1, PT ;  /* 0x000000010a00780c */ /* 0x000fe40003f25270 */
[----:B--2---:R-:W-:-:S04]  /*0e10*/  FSETP.GEU.AND P0, PT, R11, R16, PT ;  /* 0x000000100b00720b */ /* 0x004fc80003f0e000 */
[----:B------:R-:W-:-:S07]  /*0e20*/  SEL R7, R6, R7, !P0 ;  /* 0x0000000706077207 */ /* 0x000fce0004000000 */
[----:B------:R-:W-:Y:S05]  /*0e30*/  @!P1 BRA `(.L_x_1) ;  /* 0x00000000002c9947 */ /* 0x000fea0003800000 */
[----:B------:R-:W-:Y:S01]  /*0e40*/  IMAD.WIDE R16, R7, 0x4, R12 ;  /* 0x0000000407107825 */ /* 0x000fe200078e020c */
[----:B------:R-:W2:Y:S05]  /*0e50*/  LDG.E R11, desc[UR8][R8.64+0x4] ;  /* 0x00000408080b7981 */ /* 0x000eaa000c1e1900 */
[----:B------:R-:W2:Y:S01]  /*0e60*/  LDG.E R16, desc[UR8][R16.64] ;  /* 0x0000000810107981 */ /* 0x000ea2000c1e1900 */
[----:B------:R-:W-:-:S13]  /*0e70*/  ISETP.NE.AND P0, PT, R10, 0x2, PT ;  /* 0x000000020a00780c */ /* 0x000fda0003f05270 */
[----:B------:R-:W3:Y:S01]  /*0e80*/  @P0 LDG.E R10, desc[UR8][R8.64+0x8] ;  /* 0x00000808080a0981 */ /* 0x000ee2000c1e1900 */
[----:B--2---:R-:W-:-:S13]  /*0e90*/  FSETP.GEU.AND P1, PT, R11, R16, PT ;  /* 0x000000100b00720b */ /* 0x004fda0003f2e000 */
[----:B------:R-:W-:-:S04]  /*0ea0*/  @!P1 VIADD R7, R6, 0x1 ;  /* 0x0000000106079836 */ /* 0x000fc80000000000 */
[----:B------:R-:W-:-:S06]  /*0eb0*/  @P0 IMAD.WIDE R12, R7, 0x4, R12 ;  /* 0x00000004070c0825 */ /* 0x000fcc00078e020c */
[----:B------:R-:W3:Y:S02]  /*0ec0*/  @P0 LDG.E R13, desc[UR8][R12.64] ;  /* 0x000000080c0d0981 */ /* 0x000ee4000c1e1900 */
[----:B---3--:R-:W-:-:S13]  /*0ed0*/  FSETP.GEU.OR P1, PT, R10, R13, !P0 ;  /* 0x0000000d0a00720b */ /* 0x008fda000472e400 */
[----:B------:R-:W-:-:S07]  /*0ee0*/  @!P1 IADD3 R7, PT, PT, R6, 0x2, RZ ;  /* 0x0000000206079810 */ /* 0x000fce0007ffe0ff */
.L_x_1:
[----:B------:R-:W-:Y:S05]  /*0ef0*/  BSYNC.RECONVERGENT B0 ;  /* 0x0000000000007941 */ /* 0x000fea0003800200 */
.L_x_0:
[----:B------:R-:W-:-:S13]  /*0f00*/  ISETP.NE.AND P0, PT, R7, R2, PT ;  /* 0x000000020700720c */ /* 0x000fda0003f05270 */
[----:B------:R-:W0:Y:S02]  /*0f10*/  @P0 LDC.64 R10, c[0x0][0x380] ;  /* 0x0000e000ff0a0b82 */ /* 0x000e240000000a00 */
[----:B0-----:R-:W-:-:S05]  /*0f20*/  @P0 IMAD.WIDE R8, R2, 0x4, R10 ;  /* 0x0000000402080825 */ /* 0x001fca00078e020a */
[----:B------:R-:W2:Y:S01]  /*0f30*/  @P0 LDG.E R12, desc[UR8][R8.64] ;  /* 0x00000008080c0981 */ /* 0x000ea2000c1e1900 */
[----:B------:R-:W-:-:S05]  /*0f40*/  @P0 IMAD.WIDE R6, R7, 0x4, R10 ;  /* 0x0000000407060825 */ /* 0x000fca00078e020a */
[----:B------:R-:W3:Y:S01]  /*0f50*/  @P0 LDG.E R11, desc[UR8][R6.64] ;  /* 0x00000008060b0981 */ /* 0x000ee2000c1e1900 */
[----:B------:R-:W-:Y:S01]  /*0f60*/  VIADD R2, R2, UR4 ;  /* 0x0000000402027c36 */ /* 0x000fe20008000000 */
[----:B------:R-:W-:Y:S01]  /*0f70*/  IADD3 R4, PT, PT, R4, 0x1, RZ ;  /* 0x0000000104047810 */ /* 0x000fe20007ffe0ff */
[----:B------:R-:W-:Y:S02]  /*0f80*/  VIADD R5, R5, 0x1 ;  /* 0x0000000105057836 */ /* 0x000fe40000000000 */
[----:B------:R-:W-:Y:S01]  /*0f90*/  VIADD R3, R3, 0x1 ;  /* 0x0000000103037836 */ /* 0x000fe20000000000 */
[----:B--2---:R-:W0:Y:S01]  /*0fa0*/  @P0 F2I.TRUNC.NTZ R12, R12 ;  /* 0x0000000c000c0305 */ /* 0x004e22000020f100 */
[----:B---3--:R1:W-:Y:S01]  /*0fb0*/  @P0 STG.E desc[UR8][R8.64], R11 ;  /* 0x0000000b08000986 */ /* 0x0083e2000c101908 */
[----:B0-----:R-:W-:-:S05]  /*0fc0*/  @P0 I2FP.F32.S32 R13, R12 ;  /* 0x0000000c000d0245 */ /* 0x001fca0000201400 */
[----:B------:R1:W-:Y:S01]  /*0fd0*/  @P0 STG.E desc[UR8][R6.64], R13 ;  /* 0x0000000d06000986 */ /* 0x0003e2000c101908 */
[----:B------:R-:W-:-:S13]  /*0fe0*/  ISETP.GE.AND P0, PT, R2, UR7, PT ;  /* 0x0000000702007c0c */ /* 0x000fda000bf06270 */
[----:B-1----:R-:W-:Y:S05]  /*0ff0*/  @!P0 BRA `(.L_x_10) ;  /* 0xfffffff0004c8947 */ /* 0x002fea000383ffff */
[----:B------:R-:W-:Y:S05]  /*1000*/  EXIT ;  /* 0x000000000000794d */ /* 0x000fea0003800000 */
.L_x_11:
[----:B------:R-:W-:-:S00]  /*1010*/  BRA `(.L_x_11) ;  /* 0xfffffffc00fc7947 */ /* 0x000fc0000383ffff */
[----:B------:R-:W-:-:S00]  /*1020*/  NOP ;  /* 0x0000000000007918 */ /* 0x000fc00000000000 */
        /* <DEDUP_REMOVED lines=13> */
.L_x_12:


//--------------------- .nv.shared.reserved.0     --------------------------
	.section	.nv.shared.reserved.0,"aw",@nobits
	.weak		__nv_reservedSMEM_offset_0_alias
	.size		__nv_reservedSMEM_offset_0_alias, 0, 64
	.other		__nv_reservedSMEM_offset_0_alias,@"STO_CUDA_RESERVED_SHARED STV_DEFAULT"
__nv_reservedSMEM_offset_0_alias:
	.zero		0
	.zero		64


//--------------------- .nv.constant0._Z20selectionsort_kernelPfi --------------------------
	.section	.nv.constant0._Z20selectionsort_kernelPfi,"a",@progbits
	.sectionflags	@""
	.align	4
.nv.constant0._Z20selectionsort_kernelPfi:
	.zero		908


//--------------------- SYMBOLS --------------------------

	.type		.nv.reservedSmem.offset0,@object
	.size		.nv.reservedSmem.offset0,0x4
